//
// Generated by NVIDIA NVVM Compiler
//
// Compiler Build ID: CL-36424714
// Cuda compilation tools, release 13.0, V13.0.88
// Based on NVVM 20.0.0
//

.version 9.0
.target sm_100
.address_size 64

	// .globl	_Z23k_jacobi_poisson_2D_f32fffiiyP6float2iy

.visible .entry _Z23k_jacobi_poisson_2D_f32fffiiyP6float2iy(
	.param .f32 _Z23k_jacobi_poisson_2D_f32fffiiyP6float2iy_param_0,
	.param .f32 _Z23k_jacobi_poisson_2D_f32fffiiyP6float2iy_param_1,
	.param .f32 _Z23k_jacobi_poisson_2D_f32fffiiyP6float2iy_param_2,
	.param .u32 _Z23k_jacobi_poisson_2D_f32fffiiyP6float2iy_param_3,
	.param .u32 _Z23k_jacobi_poisson_2D_f32fffiiyP6float2iy_param_4,
	.param .u64 _Z23k_jacobi_poisson_2D_f32fffiiyP6float2iy_param_5,
	.param .u64 .ptr .align 1 _Z23k_jacobi_poisson_2D_f32fffiiyP6float2iy_param_6,
	.param .u32 _Z23k_jacobi_poisson_2D_f32fffiiyP6float2iy_param_7,
	.param .u64 _Z23k_jacobi_poisson_2D_f32fffiiyP6float2iy_param_8
)
{
	.reg .pred 	%p<8>;
	.reg .b32 	%r<34>;
	.reg .b32 	%f<52>;
	.reg .b64 	%rd<12>;
	.reg .b64 	%fd<10>;

	ld.param.f32 	%f4, [_Z23k_jacobi_poisson_2D_f32fffiiyP6float2iy_param_0];
	ld.param.f32 	%f6, [_Z23k_jacobi_poisson_2D_f32fffiiyP6float2iy_param_2];
	ld.param.u32 	%r13, [_Z23k_jacobi_poisson_2D_f32fffiiyP6float2iy_param_3];
	ld.param.u32 	%r14, [_Z23k_jacobi_poisson_2D_f32fffiiyP6float2iy_param_4];
	ld.param.u32 	%r15, [_Z23k_jacobi_poisson_2D_f32fffiiyP6float2iy_param_7];
	setp.lt.s32 	%p1, %r13, 1;
	@%p1 bra 	$L__BB0_8;
	mov.u32 	%r17, %ntid.y;
	mov.u32 	%r18, %ntid.x;
	mov.u32 	%r19, %nctaid.y;
	mul.lo.s32 	%r1, %r19, %r17;
	cvt.f64.f32 	%fd2, %f4;
	mov.f64 	%fd3, 0d3FF0000000000000;
	sub.f64 	%fd1, %fd3, %fd2;
	mul.f32 	%f1, %f4, %f6;
	mov.u32 	%r20, %nctaid.x;
	mul.lo.s32 	%r2, %r20, %r18;
	mov.u32 	%r21, %tid.x;
	mov.u32 	%r22, %ctaid.x;
	mad.lo.s32 	%r3, %r22, %r18, %r21;
	mov.u32 	%r23, %tid.y;
	mov.u32 	%r24, %ctaid.y;
	mad.lo.s32 	%r4, %r24, %r17, %r23;
	mov.b32 	%r32, 0;
	mov.u32 	%r31, %r15;
$L__BB0_2:
	setp.lt.s32 	%p2, %r14, 1;
	add.s32 	%r7, %r4, %r32;
	setp.ge.s32 	%p3, %r7, %r13;
	or.pred  	%p4, %p3, %p2;
	@%p4 bra 	$L__BB0_7;
	add.s32 	%r26, %r7, 1;
	cvt.rn.f32.s32 	%f7, %r26;
	add.f32 	%f2, %f7, 0f3FC00000;
	add.s32 	%r27, %r7, -1;
	cvt.rn.f32.s32 	%f8, %r27;
	add.f32 	%f3, %f8, 0f3FC00000;
	mov.b32 	%r33, 0;
	cvt.s64.s32 	%rd4, %r31;
$L__BB0_4:
	add.s32 	%r9, %r3, %r33;
	setp.ge.s32 	%p5, %r9, %r14;
	@%p5 bra 	$L__BB0_6;
	ld.param.u64 	%rd11, [_Z23k_jacobi_poisson_2D_f32fffiiyP6float2iy_param_8];
	ld.param.u64 	%rd10, [_Z23k_jacobi_poisson_2D_f32fffiiyP6float2iy_param_6];
	ld.param.u64 	%rd9, [_Z23k_jacobi_poisson_2D_f32fffiiyP6float2iy_param_5];
	ld.param.f32 	%f51, [_Z23k_jacobi_poisson_2D_f32fffiiyP6float2iy_param_1];
	cvt.rn.f32.s32 	%f9, %r9;
	add.f32 	%f10, %f9, 0f3FC00000;
	tex.2d.v4.f32.f32 	{%f11, %f12, %f13, %f14}, [%rd9, {%f10, %f2}];
	tex.2d.v4.f32.f32 	{%f15, %f16, %f17, %f18}, [%rd9, {%f10, %f3}];
	add.s32 	%r28, %r9, 1;
	cvt.rn.f32.s32 	%f19, %r28;
	add.f32 	%f20, %f19, 0f3FC00000;
	cvt.rn.f32.s32 	%f21, %r7;
	add.f32 	%f22, %f21, 0f3FC00000;
	tex.2d.v4.f32.f32 	{%f23, %f24, %f25, %f26}, [%rd9, {%f20, %f22}];
	add.s32 	%r30, %r9, -1;
	cvt.rn.f32.s32 	%f27, %r30;
	add.f32 	%f28, %f27, 0f3FC00000;
	tex.2d.v4.f32.f32 	{%f29, %f30, %f31, %f32}, [%rd9, {%f28, %f22}];
	tex.2d.v4.f32.f32 	{%f33, %f34, %f35, %f36}, [%rd11, {%f10, %f22}];
	cvta.to.global.u64 	%rd5, %rd10;
	add.s64 	%rd6, %rd5, %rd4;
	mul.wide.s32 	%rd7, %r9, 8;
	add.s64 	%rd8, %rd6, %rd7;
	ld.global.v2.f32 	{%f37, %f38}, [%rd8+8];
	cvt.f64.f32 	%fd4, %f37;
	add.f32 	%f39, %f11, %f15;
	add.f32 	%f40, %f39, %f29;
	add.f32 	%f41, %f23, %f40;
	fma.rn.f32 	%f42, %f51, %f33, %f41;
	mul.f32 	%f43, %f1, %f42;
	cvt.f64.f32 	%fd5, %f43;
	fma.rn.f64 	%fd6, %fd1, %fd4, %fd5;
	cvt.rn.f32.f64 	%f44, %fd6;
	cvt.f64.f32 	%fd7, %f38;
	add.f32 	%f45, %f12, %f16;
	add.f32 	%f46, %f45, %f30;
	add.f32 	%f47, %f24, %f46;
	fma.rn.f32 	%f48, %f51, %f34, %f47;
	mul.f32 	%f49, %f1, %f48;
	cvt.f64.f32 	%fd8, %f49;
	fma.rn.f64 	%fd9, %fd1, %fd7, %fd8;
	cvt.rn.f32.f64 	%f50, %fd9;
	st.global.v2.f32 	[%rd8+8], {%f44, %f50};
$L__BB0_6:
	add.s32 	%r33, %r33, %r2;
	setp.lt.s32 	%p6, %r33, %r14;
	@%p6 bra 	$L__BB0_4;
$L__BB0_7:
	add.s32 	%r32, %r32, %r1;
	mad.lo.s32 	%r31, %r15, %r32, %r15;
	setp.lt.s32 	%p7, %r32, %r13;
	@%p7 bra 	$L__BB0_2;
$L__BB0_8:
	ret;

}
	// .globl	_Z6k_testy
.visible .entry _Z6k_testy(
	.param .u64 _Z6k_testy_param_0
)
{


	ret;

}


// ===== COMPILED SASS (sm_100) =====

	.target	sm_100

	.elftype	@"ET_EXEC"


//--------------------- .note.nv.tkinfo           --------------------------
	.section	.note.nv.tkinfo,"",@"SHT_NOTE"
	.sectionflags	@"SHF_NOTE_NV_TKINFO"
	.tkinfo
        /*0018*/ 	.word	0x00000002
        /*0030*/ 	.string	""
        /*0030*/ 	.string	"ptxas"
        /*0030*/ 	.string	"Cuda compilation tools, release 13.0, V13.0.88"
        /*0030*/ 	.string	"Build cuda_13.0.r13.0/compiler.36424714_0"
        /*0030*/ 	.string	"-arch sm_100 -m 64 "



//--------------------- .note.nv.cuinfo           --------------------------
	.section	.note.nv.cuinfo,"",@"SHT_NOTE"
	.sectionflags	@"SHF_NOTE_NV_CUINFO"
        /*0018*/ 	.short	0x0002
        /*001a*/ 	.short	0x0064
        /*001c*/ 	.short	0x0082
	.zero		2


//--------------------- .nv.info                  --------------------------
	.section	.nv.info,"",@"SHT_CUDA_INFO"
	.align	4


	//----- nvinfo : EIATTR_REGCOUNT
	.align		4
        /*0000*/ 	.byte	0x04, 0x2f
        /*0002*/ 	.short	(.L_1 - .L_0)
	.align		4
.L_0:
        /*0004*/ 	.word	index@(_Z23k_jacobi_poisson_2D_f32fffiiyP6float2iy)
        /*0008*/ 	.word	0x00000020


	//----- nvinfo : EIATTR_FRAME_SIZE
	.align		4
.L_1:
        /*000c*/ 	.byte	0x04, 0x11
        /*000e*/ 	.short	(.L_3 - .L_2)
	.align		4
.L_2:
        /*0010*/ 	.word	index@(_Z23k_jacobi_poisson_2D_f32fffiiyP6float2iy)
        /*0014*/ 	.word	0x00000000


	//----- nvinfo : EIATTR_REGCOUNT
	.align		4
.L_3:
        /*0018*/ 	.byte	0x04, 0x2f
        /*001a*/ 	.short	(.L_5 - .L_4)
	.align		4
.L_4:
        /*001c*/ 	.word	index@(_Z6k_testy)
        /*0020*/ 	.word	0x00000004


	//----- nvinfo : EIATTR_FRAME_SIZE
	.align		4
.L_5:
        /*0024*/ 	.byte	0x04, 0x11
        /*0026*/ 	.short	(.L_7 - .L_6)
	.align		4
.L_6:
        /*0028*/ 	.word	index@(_Z6k_testy)
        /*002c*/ 	.word	0x00000000


	//----- nvinfo : EIATTR_MIN_STACK_SIZE
	.align		4
.L_7:
        /*0030*/ 	.byte	0x04, 0x12
        /*0032*/ 	.short	(.L_9 - .L_8)
	.align		4
.L_8:
        /*0034*/ 	.word	index@(_Z6k_testy)
        /*0038*/ 	.word	0x00000000


	//----- nvinfo : EIATTR_MIN_STACK_SIZE
	.align		4
.L_9:
        /*003c*/ 	.byte	0x04, 0x12
        /*003e*/ 	.short	(.L_11 - .L_10)
	.align		4
.L_10:
        /*0040*/ 	.word	index@(_Z23k_jacobi_poisson_2D_f32fffiiyP6float2iy)
        /*0044*/ 	.word	0x00000000
.L_11:


//--------------------- .nv.compat                --------------------------
	.section	.nv.compat,"",@"SHT_CUDA_COMPAT_INFO"
	.align	4
        /*0000*/ 	.byte	0x02, 0x09, 0x00, 0x00, 0x02, 0x02, 0x02, 0x00, 0x02, 0x05, 0x05, 0x00, 0x03, 0x07, 0x01, 0x01
        /*0010*/ 	.byte	0x02, 0x03, 0x00, 0x00, 0x02, 0x06, 0x01, 0x00, 0x04, 0x0b, 0x08, 0x00, 0x01, 0x00, 0x00, 0x00
        /*0020*/ 	.byte	0x00, 0x00, 0x00, 0x00


//--------------------- .nv.info._Z6k_testy       --------------------------
	.section	.nv.info._Z6k_testy,"",@"SHT_CUDA_INFO"
	.sectionflags	@""
	.align	4


	//----- nvinfo : EIATTR_CUDA_API_VERSION
	.align		4
        /*0000*/ 	.byte	0x04, 0x37
        /*0002*/ 	.short	(.L_13 - .L_12)
.L_12:
        /*0004*/ 	.word	0x00000082


	//----- nvinfo : EIATTR_KPARAM_INFO
	.align		4
.L_13:
        /*0008*/ 	.byte	0x04, 0x17
        /*000a*/ 	.short	(.L_15 - .L_14)
.L_14:
        /*000c*/ 	.word	0x00000000
        /*0010*/ 	.short	0x0000
        /*0012*/ 	.short	0x0000
        /*0014*/ 	.byte	0x00, 0xf0, 0x21, 0x00


	//----- nvinfo : EIATTR_SPARSE_MMA_MASK
	.align		4
.L_15:
        /*0018*/ 	.byte	0x03, 0x50
        /*001a*/ 	.short	0x0000


	//----- nvinfo : EIATTR_MAXREG_COUNT
	.align		4
        /*001c*/ 	.byte	0x03, 0x1b
        /*001e*/ 	.short	0x00ff


	//----- nvinfo : EIATTR_MERCURY_ISA_VERSION
	.align		4
        /*0020*/ 	.byte	0x03, 0x5f
        /*0022*/ 	.short	0x0101


	//----- nvinfo : EIATTR_VRC_CTA_INIT_COUNT
	.align		4
        /*0024*/ 	.byte	0x02, 0x4a
	.zero		1
	.zero		1


	//----- nvinfo : EIATTR_EXIT_INSTR_OFFSETS
	.align		4
        /*0028*/ 	.byte	0x04, 0x1c
        /*002a*/ 	.short	(.L_17 - .L_16)


	//   ....[0]....
.L_16:
        /*002c*/ 	.word	0x00000010


	//----- nvinfo : EIATTR_CBANK_PARAM_SIZE
	.align		4
.L_17:
        /*0030*/ 	.byte	0x03, 0x19
        /*0032*/ 	.short	0x0008


	//----- nvinfo : EIATTR_PARAM_CBANK
	.align		4
        /*0034*/ 	.byte	0x04, 0x0a
        /*0036*/ 	.short	(.L_19 - .L_18)
	.align		4
.L_18:
        /*0038*/ 	.word	index@(.nv.constant0._Z6k_testy)
        /*003c*/ 	.short	0x0380
        /*003e*/ 	.short	0x0008


	//----- nvinfo : EIATTR_SW_WAR
	.align		4
.L_19:
        /*0040*/ 	.byte	0x04, 0x36
        /*0042*/ 	.short	(.L_21 - .L_20)
.L_20:
        /*0044*/ 	.word	0x00000008
.L_21:


//--------------------- .nv.info._Z23k_jacobi_poisson_2D_f32fffiiyP6float2iy --------------------------
	.section	.nv.info._Z23k_jacobi_poisson_2D_f32fffiiyP6float2iy,"",@"SHT_CUDA_INFO"
	.sectionflags	@""
	.align	4


	//----- nvinfo : EIATTR_CUDA_API_VERSION
	.align		4
        /*0000*/ 	.byte	0x04, 0x37
        /*0002*/ 	.short	(.L_23 - .L_22)
.L_22:
        /*0004*/ 	.word	0x00000082


	//----- nvinfo : EIATTR_KPARAM_INFO
	.align		4
.L_23:
        /*0008*/ 	.byte	0x04, 0x17
        /*000a*/ 	.short	(.L_25 - .L_24)
.L_24:
        /*000c*/ 	.word	0x00000000
        /*0010*/ 	.short	0x0008
        /*0012*/ 	.short	0x0030
        /*0014*/ 	.byte	0x00, 0xf0, 0x21, 0x00


	//----- nvinfo : EIATTR_KPARAM_INFO
	.align		4
.L_25:
        /*0018*/ 	.byte	0x04, 0x17
        /*001a*/ 	.short	(.L_27 - .L_26)
.L_26:
        /*001c*/ 	.word	0x00000000
        /*0020*/ 	.short	0x0007
        /*0022*/ 	.short	0x0028
        /*0024*/ 	.byte	0x00, 0xf0, 0x11, 0x00


	//----- nvinfo : EIATTR_KPARAM_INFO
	.align		4
.L_27:
        /*0028*/ 	.byte	0x04, 0x17
        /*002a*/ 	.short	(.L_29 - .L_28)
.L_28:
        /*002c*/ 	.word	0x00000000
        /*0030*/ 	.short	0x0006
        /*0032*/ 	.short	0x0020
        /*0034*/ 	.byte	0x00, 0xf5, 0x21, 0x00


	//----- nvinfo : EIATTR_KPARAM_INFO
	.align		4
.L_29:
        /*0038*/ 	.byte	0x04, 0x17
        /*003a*/ 	.short	(.L_31 - .L_30)
.L_30:
        /*003c*/ 	.word	0x00000000
        /*0040*/ 	.short	0x0005
        /*0042*/ 	.short	0x0018
        /*0044*/ 	.byte	0x00, 0xf0, 0x21, 0x00


	//----- nvinfo : EIATTR_KPARAM_INFO
	.align		4
.L_31:
        /*0048*/ 	.byte	0x04, 0x17
        /*004a*/ 	.short	(.L_33 - .L_32)
.L_32:
        /*004c*/ 	.word	0x00000000
        /*0050*/ 	.short	0x0004
        /*0052*/ 	.short	0x0010
        /*0054*/ 	.byte	0x00, 0xf0, 0x11, 0x00


	//----- nvinfo : EIATTR_KPARAM_INFO
	.align		4
.L_33:
        /*0058*/ 	.byte	0x04, 0x17
        /*005a*/ 	.short	(.L_35 - .L_34)
.L_34:
        /*005c*/ 	.word	0x00000000
        /*0060*/ 	.short	0x0003
        /*0062*/ 	.short	0x000c
        /*0064*/ 	.byte	0x00, 0xf0, 0x11, 0x00


	//----- nvinfo : EIATTR_KPARAM_INFO
	.align		4
.L_35:
        /*0068*/ 	.byte	0x04, 0x17
        /*006a*/ 	.short	(.L_37 - .L_36)
.L_36:
        /*006c*/ 	.word	0x00000000
        /*0070*/ 	.short	0x0002
        /*0072*/ 	.short	0x0008
        /*0074*/ 	.byte	0x00, 0xf0, 0x11, 0x00


	//----- nvinfo : EIATTR_KPARAM_INFO
	.align		4
.L_37:
        /*0078*/ 	.byte	0x04, 0x17
        /*007a*/ 	.short	(.L_39 - .L_38)
.L_38:
        /*007c*/ 	.word	0x00000000
        /*0080*/ 	.short	0x0001
        /*0082*/ 	.short	0x0004
        /*0084*/ 	.byte	0x00, 0xf0, 0x11, 0x00


	//----- nvinfo : EIATTR_KPARAM_INFO
	.align		4
.L_39:
        /*0088*/ 	.byte	0x04, 0x17
        /*008a*/ 	.short	(.L_41 - .L_40)
.L_40:
        /*008c*/ 	.word	0x00000000
        /*0090*/ 	.short	0x0000
        /*0092*/ 	.short	0x0000
        /*0094*/ 	.byte	0x00, 0xf0, 0x11, 0x00


	//----- nvinfo : EIATTR_SPARSE_MMA_MASK
	.align		4
.L_41:
        /*0098*/ 	.byte	0x03, 0x50
        /*009a*/ 	.short	0x0000


	//----- nvinfo : EIATTR_MAXREG_COUNT
	.align		4
        /*009c*/ 	.byte	0x03, 0x1b
        /*009e*/ 	.short	0x00ff


	//----- nvinfo : EIATTR_MERCURY_ISA_VERSION
	.align		4
        /*00a0*/ 	.byte	0x03, 0x5f
        /*00a2*/ 	.short	0x0101


	//----- nvinfo : EIATTR_VRC_CTA_INIT_COUNT
	.align		4
        /*00a4*/ 	.byte	0x02, 0x4a
	.zero		1
	.zero		1


	//----- nvinfo : EIATTR_EXIT_INSTR_OFFSETS
	.align		4
        /*00a8*/ 	.byte	0x04, 0x1c
        /*00aa*/ 	.short	(.L_43 - .L_42)


	//   ....[0]....
.L_42:
        /*00ac*/ 	.word	0x00000030


	//   ....[1]....
        /*00b0*/ 	.word	0x00000690


	//----- nvinfo : EIATTR_CRS_STACK_SIZE
	.align		4
.L_43:
        /*00b4*/ 	.byte	0x04, 0x1e
        /*00b6*/ 	.short	(.L_45 - .L_44)
.L_44:
        /*00b8*/ 	.word	0x00000000


	//----- nvinfo : EIATTR_CBANK_PARAM_SIZE
	.align		4
.L_45:
        /*00bc*/ 	.byte	0x03, 0x19
        /*00be*/ 	.short	0x0038


	//----- nvinfo : EIATTR_PARAM_CBANK
	.align		4
        /*00c0*/ 	.byte	0x04, 0x0a
        /*00c2*/ 	.short	(.L_47 - .L_46)
	.align		4
.L_46:
        /*00c4*/ 	.word	index@(.nv.constant0._Z23k_jacobi_poisson_2D_f32fffiiyP6float2iy)
        /*00c8*/ 	.short	0x0380
        /*00ca*/ 	.short	0x0038


	//----- nvinfo : EIATTR_SW_WAR
	.align		4
.L_47:
        /*00cc*/ 	.byte	0x04, 0x36
        /*00ce*/ 	.short	(.L_49 - .L_48)
.L_48:
        /*00d0*/ 	.word	0x00000008
.L_49:


//--------------------- .nv.callgraph             --------------------------
	.section	.nv.callgraph,"",@"SHT_CUDA_CALLGRAPH"
	.align	4
	.sectionentsize	8
	.align		4
        /*0000*/ 	.word	0x00000000
	.align		4
        /*0004*/ 	.word	0xffffffff
	.align		4
        /*0008*/ 	.word	0x00000000
	.align		4
        /*000c*/ 	.word	0xfffffffe
	.align		4
        /*0010*/ 	.word	0x00000000
	.align		4
        /*0014*/ 	.word	0xfffffffd
	.align		4
        /*0018*/ 	.word	0x00000000
	.align		4
        /*001c*/ 	.word	0xfffffffc


//--------------------- .text._Z6k_testy          --------------------------
	.section	.text._Z6k_testy,"ax",@progbits
	.align	128
        .global         _Z6k_testy
        .type           _Z6k_testy,@function
        .size           _Z6k_testy,(.L_x_8 - _Z6k_testy)
        .other          _Z6k_testy,@"STO_CUDA_ENTRY STV_DEFAULT"
_Z6k_testy:
.text._Z6k_testy:
[----:B------:R-:W-:Y:S01]  /*0000*/  LDC R1, c[0x0][0x37c] ;  /* 0x0000df00ff017b82 */ /* 0x000fe20000000800 */
[----:B------:R-:W-:Y:S05]  /*0010*/  EXIT ;  /* 0x000000000000794d */ /* 0x000fea0003800000 */
.L_x_0:
[----:B------:R-:W-:-:S00]  /*0020*/  BRA `(.L_x_0) ;  /* 0xfffffffc00fc7947 */ /* 0x000fc0000383ffff */
[----:B------:R-:W-:-:S00]  /*0030*/  NOP ;  /* 0x0000000000007918 */ /* 0x000fc00000000000 */
        /* <DEDUP_REMOVED lines=12> */
.L_x_8:


//--------------------- .text._Z23k_jacobi_poisson_2D_f32fffiiyP6float2iy --------------------------
	.section	.text._Z23k_jacobi_poisson_2D_f32fffiiyP6float2iy,"ax",@progbits
	.align	128
        .global         _Z23k_jacobi_poisson_2D_f32fffiiyP6float2iy
        .type           _Z23k_jacobi_poisson_2D_f32fffiiyP6float2iy,@function
        .size           _Z23k_jacobi_poisson_2D_f32fffiiyP6float2iy,(.L_x_9 - _Z23k_jacobi_poisson_2D_f32fffiiyP6float2iy)
        .other          _Z23k_jacobi_poisson_2D_f32fffiiyP6float2iy,@"STO_CUDA_ENTRY STV_DEFAULT"
_Z23k_jacobi_poisson_2D_f32fffiiyP6float2iy:
.text._Z23k_jacobi_poisson_2D_f32fffiiyP6float2iy:
[----:B------:R-:W-:Y:S08]  /*0000*/  LDC R1, c[0x0][0x37c] ;  /* 0x0000df00ff017b82 */ /* 0x000ff00000000800 */
[----:B------:R-:W0:Y:S02]  /*0010*/  LDC R0, c[0x0][0x38c] ;  /* 0x0000e300ff007b82 */ /* 0x000e240000000800 */
[----:B0-----:R-:W-:-:S13]  /*0020*/  ISETP.GE.AND P0, PT, R0, 0x1, PT ;  /* 0x000000010000780c */ /* 0x001fda0003f06270 */
[----:B------:R-:W-:Y:S05]  /*0030*/  @!P0 EXIT ;  /* 0x000000000000894d */ /* 0x000fea0003800000 */
[----:B------:R-:W0:Y:S01]  /*0040*/  LDCU UR7, c[0x0][0x380] ;  /* 0x00007000ff0777ac */ /* 0x000e220008000800 */
[----:B------:R-:W1:Y:S01]  /*0050*/  S2R R2, SR_TID.X ;  /* 0x0000000000027919 */ /* 0x000e620000002100 */
[----:B------:R-:W2:Y:S01]  /*0060*/  LDC R4, c[0x0][0x388] ;  /* 0x0000e200ff047b82 */ /* 0x000ea20000000800 */
[----:B------:R-:W3:Y:S01]  /*0070*/  LDCU UR4, c[0x0][0x364] ;  /* 0x00006c80ff0477ac */ /* 0x000ee20008000800 */
[----:B------:R-:W1:Y:S01]  /*0080*/  S2R R3, SR_CTAID.X ;  /* 0x0000000000037919 */ /* 0x000e620000002500 */
[----:B------:R-:W1:Y:S01]  /*0090*/  LDCU UR6, c[0x0][0x360] ;  /* 0x00006c00ff0677ac */ /* 0x000e620008000800 */
[----:B------:R-:W4:Y:S01]  /*00a0*/  S2R R0, SR_TID.Y ;  /* 0x0000000000007919 */ /* 0x000f220000002200 */
[----:B------:R-:W1:Y:S01]  /*00b0*/  LDCU UR8, c[0x0][0x3a8] ;  /* 0x00007500ff0877ac */ /* 0x000e620008000800 */
[----:B------:R-:W4:Y:S01]  /*00c0*/  S2R R5, SR_CTAID.Y ;  /* 0x0000000000057919 */ /* 0x000f220000002600 */
[----:B------:R-:W3:Y:S01]  /*00d0*/  LDCU UR5, c[0x0][0x374] ;  /* 0x00006e80ff0577ac */ /* 0x000ee20008000800 */
[----:B0-----:R-:W0:Y:S01]  /*00e0*/  F2F.F64.F32 R6, UR7 ;  /* 0x0000000700067d10 */ /* 0x001e220008201800 */
[----:B------:R-:W1:Y:S01]  /*00f0*/  LDCU UR10, c[0x0][0x370] ;  /* 0x00006e00ff0a77ac */ /* 0x000e620008000800 */
[----:B------:R-:W0:Y:S01]  /*0100*/  LDCU.64 UR12, c[0x0][0x358] ;  /* 0x00006b00ff0c77ac */ /* 0x000e220008000a00 */
[----:B--2---:R-:W-:Y:S01]  /*0110*/  FMUL R4, R4, UR7 ;  /* 0x0000000704047c20 */ /* 0x004fe20008400000 */
[----:B0-----:R-:W-:Y:S01]  /*0120*/  DADD R6, -R6, 1 ;  /* 0x3ff0000006067429 */ /* 0x001fe20000000100 */
[----:B---3--:R-:W-:Y:S01]  /*0130*/  UIMAD UR5, UR4, UR5, URZ ;  /* 0x00000005040572a4 */ /* 0x008fe2000f8e02ff */
[----:B-1----:R-:W-:Y:S01]  /*0140*/  IMAD R2, R3, UR6, R2 ;  /* 0x0000000603027c24 */ /* 0x002fe2000f8e0202 */
[----:B------:R-:W-:Y:S01]  /*0150*/  MOV R3, UR8 ;  /* 0x0000000800037c02 */ /* 0x000fe20008000f00 */
[----:B------:R-:W-:Y:S01]  /*0160*/  UIMAD UR10, UR6, UR10, URZ ;  /* 0x0000000a060a72a4 */ /* 0x000fe2000f8e02ff */
[----:B----4-:R-:W-:Y:S01]  /*0170*/  IMAD R0, R5, UR4, R0 ;  /* 0x0000000405007c24 */ /* 0x010fe2000f8e0200 */
[----:B------:R-:W-:-:S10]  /*0180*/  UMOV UR4, URZ ;  /* 0x000000ff00047c82 */ /* 0x000fd40008000000 */
.L_x_6:
[----:B0-----:R-:W0:Y:S01]  /*0190*/  LDC R5, c[0x0][0x390] ;  /* 0x0000e400ff057b82 */ /* 0x001e220000000800 */
[----:B------:R-:W1:Y:S01]  /*01a0*/  LDCU UR6, c[0x0][0x38c] ;  /* 0x00007180ff0677ac */ /* 0x000e620008000800 */
[----:B------:R-:W-:Y:S01]  /*01b0*/  BSSY.RECONVERGENT B0, `(.L_x_1) ;  /* 0x000004a000007945 */ /* 0x000fe20003800200 */
[----:B------:R-:W2:Y:S01]  /*01c0*/  LDCU UR16, c[0x0][0x390] ;  /* 0x00007200ff1077ac */ /* 0x000ea20008000800 */
[----:B------:R-:W3:Y:S01]  /*01d0*/  LDCU UR11, c[0x0][0x384] ;  /* 0x00007080ff0b77ac */ /* 0x000ee20008000800 */
[----:B------:R-:W0:Y:S02]  /*01e0*/  LDCU.64 UR14, c[0x0][0x3a0] ;  /* 0x00007400ff0e77ac */ /* 0x000e240008000a00 */
[----:B0-----:R-:W-:Y:S02]  /*01f0*/  ISETP.GE.AND P0, PT, R5, 0x1, PT ;  /* 0x000000010500780c */ /* 0x001fe40003f06270 */
[----:B------:R-:W-:Y:S01]  /*0200*/  IADD3 R5, PT, PT, R0, UR4, RZ ;  /* 0x0000000400057c10 */ /* 0x000fe2000fffe0ff */
[----:B------:R-:W-:-:S03]  /*0210*/  UIADD3 UR4, UPT, UPT, UR5, UR4, URZ ;  /* 0x0000000405047290 */ /* 0x000fc6000fffe0ff */
[----:B-1----:R-:W-:Y:S01]  /*0220*/  ISETP.GE.OR P0, PT, R5, UR6, !P0 ;  /* 0x0000000605007c0c */ /* 0x002fe2000c706670 */
[----:B------:R-:W-:-:S12]  /*0230*/  UISETP.GE.AND UP0, UPT, UR4, UR6, UPT ;  /* 0x000000060400728c */ /* 0x000fd8000bf06270 */
[----:B--23--:R-:W-:Y:S05]  /*0240*/  @P0 BRA `(.L_x_2) ;  /* 0x0000000400000947 */ /* 0x00cfea0003800000 */
[C---:B------:R-:W-:Y:S01]  /*0250*/  VIADD R9, R5.reuse, 0xffffffff ;  /* 0xffffffff05097836 */ /* 0x040fe20000000000 */
[----:B------:R-:W-:Y:S01]  /*0260*/  IADD3 R8, PT, PT, R5, 0x1, RZ ;  /* 0x0000000105087810 */ /* 0x000fe20007ffe0ff */
[----:B------:R-:W-:Y:S01]  /*0270*/  HFMA2 R27, -RZ, RZ, 0, 0 ;  /* 0x00000000ff1b7431 */ /* 0x000fe200000001ff */
[----:B------:R-:W-:Y:S02]  /*0280*/  SHF.R.S32.HI R26, RZ, 0x1f, R3 ;  /* 0x0000001fff1a7819 */ /* 0x000fe40000011403 */
[----:B------:R-:W-:Y:S02]  /*0290*/  I2FP.F32.S32 R8, R8 ;  /* 0x0000000800087245 */ /* 0x000fe40000201400 */
[----:B------:R-:W-:-:S03]  /*02a0*/  I2FP.F32.S32 R11, R9 ;  /* 0x00000009000b7245 */ /* 0x000fc60000201400 */
[----:B------:R-:W-:Y:S02]  /*02b0*/  FADD R9, R8, 1.5 ;  /* 0x3fc0000008097421 */ /* 0x000fe40000000000 */
[----:B------:R-:W-:-:S07]  /*02c0*/  FADD R11, R11, 1.5 ;  /* 0x3fc000000b0b7421 */ /* 0x000fce0000000000 */
.L_x_5:
[----:B------:R-:W-:Y:S01]  /*02d0*/  IADD3 R23, PT, PT, R2, R27, RZ ;  /* 0x0000001b02177210 */ /* 0x000fe20007ffe0ff */
[----:B------:R-:W-:Y:S01]  /*02e0*/  VIADD R27, R27, UR10 ;  /* 0x0000000a1b1b7c36 */ /* 0x000fe20008000000 */
[----:B------:R-:W-:Y:S02]  /*02f0*/  BSSY.RECONVERGENT B1, `(.L_x_3) ;  /* 0x0000034000017945 */ /* 0x000fe40003800200 */
[----:B------:R-:W-:Y:S02]  /*0300*/  ISETP.GE.AND P1, PT, R23, UR16, PT ;  /* 0x0000001017007c0c */ /* 0x000fe4000bf26270 */
[----:B------:R-:W-:-:S11]  /*0310*/  ISETP.GE.AND P0, PT, R27, UR16, PT ;  /* 0x000000101b007c0c */ /* 0x000fd6000bf06270 */
[----:B0-----:R-:W-:Y:S05]  /*0320*/  @P1 BRA `(.L_x_4) ;  /* 0x0000000000c01947 */ /* 0x001fea0003800000 */
[----:B------:R-:W0:Y:S01]  /*0330*/  LDCU UR6, c[0x0][0x398] ;  /* 0x00007300ff0677ac */ /* 0x000e220008000800 */
[C---:B------:R-:W-:Y:S01]  /*0340*/  IADD3 R12, PT, PT, R23.reuse, -0x1, RZ ;  /* 0xffffffff170c7810 */ /* 0x040fe20007ffe0ff */
[----:B------:R-:W-:Y:S01]  /*0350*/  HFMA2 R22, -RZ, RZ, -3, 0 ;  /* 0xc2000000ff167431 */ /* 0x000fe200000001ff */
[----:B------:R-:W-:Y:S01]  /*0360*/  I2FP.F32.S32 R15, R5 ;  /* 0x00000005000f7245 */ /* 0x000fe20000201400 */
[----:B------:R-:W1:Y:S01]  /*0370*/  LDCU UR8, c[0x0][0x3b0] ;  /* 0x00007600ff0877ac */ /* 0x000e620008000800 */
[----:B------:R-:W-:Y:S02]  /*0380*/  IADD3 R10, PT, PT, R23, 0x1, RZ ;  /* 0x00000001170a7810 */ /* 0x000fe40007ffe0ff */
[----:B------:R-:W-:Y:S01]  /*0390*/  I2FP.F32.S32 R8, R23 ;  /* 0x0000001700087245 */ /* 0x000fe20000201400 */
[----:B------:R-:W-:Y:S01]  /*03a0*/  FADD R15, R15, 1.5 ;  /* 0x3fc000000f0f7421 */ /* 0x000fe20000000000 */
[----:B------:R-:W-:Y:S01]  /*03b0*/  I2FP.F32.S32 R12, R12 ;  /* 0x0000000c000c7245 */ /* 0x000fe20000201400 */
[----:B------:R-:W-:Y:S01]  /*03c0*/  UMOV UR7, URZ ;  /* 0x000000ff00077c82 */ /* 0x000fe20008000000 */
[----:B------:R-:W-:Y:S01]  /*03d0*/  I2FP.F32.S32 R10, R10 ;  /* 0x0000000a000a7245 */ /* 0x000fe20000201400 */
[----:B------:R-:W-:Y:S01]  /*03e0*/  FADD R8, R8, 1.5 ;  /* 0x3fc0000008087421 */ /* 0x000fe20000000000 */
[----:B------:R-:W-:-:S02]  /*03f0*/  IMAD.MOV.U32 R13, RZ, RZ, R15 ;  /* 0x000000ffff0d7224 */ /* 0x000fc400078e000f */
[----:B------:R-:W-:Y:S01]  /*0400*/  FADD R12, R12, 1.5 ;  /* 0x3fc000000c0c7421 */ /* 0x000fe20000000000 */
[----:B------:R-:W-:Y:S01]  /*0410*/  MOV R21, R15 ;  /* 0x0000000f00157202 */ /* 0x000fe20000000f00 */
[----:B------:R-:W-:Y:S01]  /*0420*/  FADD R14, R10, 1.5 ;  /* 0x3fc000000a0e7421 */ /* 0x000fe20000000000 */
[-C--:B------:R-:W-:Y:S01]  /*0430*/  MOV R10, R8.reuse ;  /* 0x00000008000a7202 */ /* 0x080fe20000000f00 */
[----:B------:R-:W-:Y:S01]  /*0440*/  UMOV UR9, URZ ;  /* 0x000000ff00097c82 */ /* 0x000fe20008000000 */
[----:B------:R-:W-:Y:S01]  /*0450*/  MOV R20, R8 ;  /* 0x0000000800147202 */ /* 0x000fe20000000f00 */
[----:B0-----:R-:W-:Y:S02]  /*0460*/  TEX.LL RZ, R12, R12, R22, UR6, 2D, 0x3 ;  /* 0x28ff06160c0c7f60 */ /* 0x001fe400089e03ff */
[----:B------:R-:W-:Y:S01]  /*0470*/  TEX.LL RZ, R14, R14, R22, UR6, 2D, 0x3 ;  /* 0x28ff06160e0e7f60 */ /* 0x000fe200089e03ff */
[----:B------:R-:W-:Y:S01]  /*0480*/  TEX.LL RZ, R16, R8, R22, UR6, 2D, 0x3 ;  /* 0x28ff061608107f60 */ /* 0x000fe200089e03ff */
[----:B------:R-:W5:Y:S01]  /*0490*/  TEX.LL RZ, R18, R10, R22, UR6, 2D, 0x3 ;  /* 0x28ff06160a127f60 */ /* 0x000f6200089e03ff */
[----:B-1----:R0:W5:Y:S01]  /*04a0*/  TEX.LL RZ, R20, R20, R22, UR8, 2D, 0x3 ;  /* 0x28ff081614147f60 */ /* 0x00216200089e03ff */
[----:B------:R-:W-:-:S04]  /*04b0*/  IADD3 R28, P1, PT, R3, UR14, RZ ;  /* 0x0000000e031c7c10 */ /* 0x000fc8000ff3e0ff */
[----:B------:R-:W-:-:S03]  /*04c0*/  IADD3.X R29, PT, PT, R26, UR15, RZ, P1, !PT ;  /* 0x0000000f1a1d7c10 */ /* 0x000fc60008ffe4ff */
[----:B------:R-:W-:-:S05]  /*04d0*/  IMAD.WIDE R28, R23, 0x8, R28 ;  /* 0x00000008171c7825 */ /* 0x000fca00078e021c */
[----:B0-----:R-:W2:Y:S01]  /*04e0*/  LDG.E.64 R22, desc[UR12][R28.64+0x8] ;  /* 0x0000080c1c167981 */ /* 0x001ea2000c1e1b00 */
[----:B------:R-:W-:-:S04]  /*04f0*/  DEPBAR.LE SB5, 0x1 ;  /* 0x0000d0400000791a */ /* 0x000fc80000000000 */
[----:B------:R-:W-:Y:S01]  /*0500*/  FADD R16, R16, R18 ;  /* 0x0000001210107221 */ /* 0x000fe20000000000 */
[----:B------:R-:W-:-:S03]  /*0510*/  FADD R18, R17, R19 ;  /* 0x0000001311127221 */ /* 0x000fc60000000000 */
[----:B------:R-:W-:Y:S01]  /*0520*/  FADD R12, R12, R16 ;  /* 0x000000100c0c7221 */ /* 0x000fe20000000000 */
[----:B------:R-:W-:-:S03]  /*0530*/  FADD R18, R13, R18 ;  /* 0x000000120d127221 */ /* 0x000fc60000000000 */
[----:B------:R-:W-:Y:S01]  /*0540*/  FADD R19, R14, R12 ;  /* 0x0000000c0e137221 */ /* 0x000fe20000000000 */
[----:B------:R-:W-:-:S03]  /*0550*/  FADD R18, R15, R18 ;  /* 0x000000120f127221 */ /* 0x000fc60000000000 */
[----:B-----5:R-:W-:Y:S01]  /*0560*/  FFMA R19, R20, UR11, R19 ;  /* 0x0000000b14137c23 */ /* 0x020fe20008000013 */
[----:B------:R-:W-:-:S03]  /*0570*/  FFMA R21, R21, UR11, R18 ;  /* 0x0000000b15157c23 */ /* 0x000fc60008000012 */
[C---:B------:R-:W-:Y:S01]  /*0580*/  FMUL R19, R4.reuse, R19 ;  /* 0x0000001304137220 */ /* 0x040fe20000400000 */
[----:B------:R-:W-:Y:S01]  /*0590*/  FMUL R21, R4, R21 ;  /* 0x0000001504157220 */ /* 0x000fe20000400000 */
[----:B--2---:R-:W-:Y:S08]  /*05a0*/  F2F.F64.F32 R24, R22 ;  /* 0x0000001600187310 */ /* 0x004ff00000201800 */
[----:B------:R-:W-:Y:S08]  /*05b0*/  F2F.F64.F32 R16, R23 ;  /* 0x0000001700107310 */ /* 0x000ff00000201800 */
[----:B------:R-:W0:Y:S08]  /*05c0*/  F2F.F64.F32 R14, R19 ;  /* 0x00000013000e7310 */ /* 0x000e300000201800 */
[----:B------:R-:W1:Y:S01]  /*05d0*/  F2F.F64.F32 R12, R21 ;  /* 0x00000015000c7310 */ /* 0x000e620000201800 */
[----:B0-----:R-:W-:-:S07]  /*05e0*/  DFMA R24, R6, R24, R14 ;  /* 0x000000180618722b */ /* 0x001fce000000000e */
[----:B------:R-:W-:Y:S01]  /*05f0*/  F2F.F32.F64 R14, R24 ;  /* 0x00000018000e7310 */ /* 0x000fe20000301000 */
[----:B-1----:R-:W-:-:S07]  /*0600*/  DFMA R12, R6, R16, R12 ;  /* 0x00000010060c722b */ /* 0x002fce000000000c */
[----:B------:R-:W0:Y:S02]  /*0610*/  F2F.F32.F64 R15, R12 ;  /* 0x0000000c000f7310 */ /* 0x000e240000301000 */
[----:B0-----:R0:W-:Y:S02]  /*0620*/  STG.E.64 desc[UR12][R28.64+0x8], R14 ;  /* 0x0000080e1c007986 */ /* 0x0011e4000c101b0c */
.L_x_4:
[----:B------:R-:W-:Y:S05]  /*0630*/  BSYNC.RECONVERGENT B1 ;  /* 0x0000000000017941 */ /* 0x000fea0003800200 */
.L_x_3:
[----:B------:R-:W-:Y:S05]  /*0640*/  @!P0 BRA `(.L_x_5) ;  /* 0xfffffffc00208947 */ /* 0x000fea000383ffff */
.L_x_2:
[----:B------:R-:W-:Y:S05]  /*0650*/  BSYNC.RECONVERGENT B0 ;  /* 0x0000000000007941 */ /* 0x000fea0003800200 */
.L_x_1:
[----:B------:R-:W1:Y:S02]  /*0660*/  LDC R3, c[0x0][0x3a8] ;  /* 0x0000ea00ff037b82 */ /* 0x000e640000000800 */
[----:B-1----:R-:W-:Y:S01]  /*0670*/  IMAD R3, R3, UR4, R3 ;  /* 0x0000000403037c24 */ /* 0x002fe2000f8e0203 */
[----:B------:R-:W-:Y:S06]  /*0680*/  BRA.U !UP0, `(.L_x_6) ;  /* 0xfffffff908c07547 */ /* 0x000fec000b83ffff */
[----:B------:R-:W-:Y:S05]  /*0690*/  EXIT ;  /* 0x000000000000794d */ /* 0x000fea0003800000 */
.L_x_7:
        /* <DEDUP_REMOVED lines=14> */
.L_x_9:


//--------------------- .nv.shared.reserved.0     --------------------------
	.section	.nv.shared.reserved.0,"aw",@nobits
	.weak		__nv_reservedSMEM_offset_0_alias
	.size		__nv_reservedSMEM_offset_0_alias, 0, 64
	.other		__nv_reservedSMEM_offset_0_alias,@"STO_CUDA_RESERVED_SHARED STV_DEFAULT"
__nv_reservedSMEM_offset_0_alias:
	.zero		0
	.zero		64


//--------------------- .nv.constant0._Z6k_testy  --------------------------
	.section	.nv.constant0._Z6k_testy,"a",@progbits
	.sectionflags	@""
	.align	4
.nv.constant0._Z6k_testy:
	.zero		904


//--------------------- .nv.constant0._Z23k_jacobi_poisson_2D_f32fffiiyP6float2iy --------------------------
	.section	.nv.constant0._Z23k_jacobi_poisson_2D_f32fffiiyP6float2iy,"a",@progbits
	.sectionflags	@""
	.align	4
.nv.constant0._Z23k_jacobi_poisson_2D_f32fffiiyP6float2iy:
	.zero		952


//--------------------- SYMBOLS --------------------------

	.type		.nv.reservedSmem.offset0,@object
	.size		.nv.reservedSmem.offset0,0x4
